//
// Generated by NVIDIA NVVM Compiler
//
// Compiler Build ID: CL-36424714
// Cuda compilation tools, release 13.0, V13.0.88
// Based on NVVM 20.0.0
//

.version 9.0
.target sm_100
.address_size 64

	// .globl	_Z11printKernelv
.extern .func  (.param .b32 func_retval0) vprintf
(
	.param .b64 vprintf_param_0,
	.param .b64 vprintf_param_1
)
;
.global .align 1 .b8 $str[11] = {72, 111, 108, 97, 32, 67, 85, 68, 65, 10};
.global .align 1 .b8 $str$1[64] = {73, 68, 32, 66, 108, 111, 113, 117, 101, 32, 88, 58, 32, 37, 100, 44, 32, 73, 68, 32, 66, 108, 111, 113, 117, 101, 32, 89, 58, 32, 37, 100, 44, 32, 73, 68, 32, 72, 105, 108, 111, 32, 88, 58, 32, 37, 100, 44, 32, 73, 68, 32, 72, 105, 108, 111, 32, 89, 58, 32, 37, 100, 10};

.visible .entry _Z11printKernelv()
{
	.local .align 16 .b8 	__local_depot0[16];
	.reg .b64 	%SP;
	.reg .b64 	%SPL;
	.reg .b32 	%r<9>;
	.reg .b64 	%rd<7>;

	mov.u64 	%SPL, __local_depot0;
	cvta.local.u64 	%SP, %SPL;
	add.u64 	%rd1, %SP, 0;
	add.u64 	%rd2, %SPL, 0;
	mov.u64 	%rd3, $str;
	cvta.global.u64 	%rd4, %rd3;
	{ // callseq 0, 0
	.param .b64 param0;
	st.param.b64 	[param0], %rd4;
	.param .b64 param1;
	st.param.b64 	[param1], 0;
	.param .b32 retval0;
	call.uni (retval0), 
	vprintf, 
	(
	param0, 
	param1
	);
	ld.param.b32 	%r1, [retval0];
	} // callseq 0
	mov.u32 	%r3, %ctaid.x;
	mov.u32 	%r4, %ctaid.y;
	mov.u32 	%r5, %tid.x;
	mov.u32 	%r6, %tid.y;
	st.local.v4.u32 	[%rd2], {%r3, %r4, %r5, %r6};
	mov.u64 	%rd5, $str$1;
	cvta.global.u64 	%rd6, %rd5;
	{ // callseq 1, 0
	.param .b64 param0;
	st.param.b64 	[param0], %rd6;
	.param .b64 param1;
	st.param.b64 	[param1], %rd1;
	.param .b32 retval0;
	call.uni (retval0), 
	vprintf, 
	(
	param0, 
	param1
	);
	ld.param.b32 	%r7, [retval0];
	} // callseq 1
	ret;

}


// ===== COMPILED SASS (sm_100) =====

	.target	sm_100

	.elftype	@"ET_EXEC"


//--------------------- .note.nv.tkinfo           --------------------------
	.section	.note.nv.tkinfo,"",@"SHT_NOTE"
	.sectionflags	@"SHF_NOTE_NV_TKINFO"
	.tkinfo
        /*0018*/ 	.word	0x00000002
        /*0030*/ 	.string	""
        /*0030*/ 	.string	"ptxas"
        /*0030*/ 	.string	"Cuda compilation tools, release 13.0, V13.0.88"
        /*0030*/ 	.string	"Build cuda_13.0.r13.0/compiler.36424714_0"
        /*0030*/ 	.string	"-arch sm_100 -m 64 "



//--------------------- .note.nv.cuinfo           --------------------------
	.section	.note.nv.cuinfo,"",@"SHT_NOTE"
	.sectionflags	@"SHF_NOTE_NV_CUINFO"
        /*0018*/ 	.short	0x0002
        /*001a*/ 	.short	0x0064
        /*001c*/ 	.short	0x0082
	.zero		2


//--------------------- .nv.info                  --------------------------
	.section	.nv.info,"",@"SHT_CUDA_INFO"
	.align	4


	//----- nvinfo : EIATTR_REGCOUNT
	.align		4
        /*0000*/ 	.byte	0x04, 0x2f
        /*0002*/ 	.short	(.L_3 - .L_2)
	.align		4
.L_2:
        /*0004*/ 	.word	index@(_Z11printKernelv)
        /*0008*/ 	.word	0x00000018


	//----- nvinfo : EIATTR_FRAME_SIZE
	.align		4
.L_3:
        /*000c*/ 	.byte	0x04, 0x11
        /*000e*/ 	.short	(.L_5 - .L_4)
	.align		4
.L_4:
        /*0010*/ 	.word	index@(_Z11printKernelv)
        /*0014*/ 	.word	0x00000010


	//----- nvinfo : EIATTR_MIN_STACK_SIZE
	.align		4
.L_5:
        /*0018*/ 	.byte	0x04, 0x12
        /*001a*/ 	.short	(.L_7 - .L_6)
	.align		4
.L_6:
        /*001c*/ 	.word	index@(_Z11printKernelv)
        /*0020*/ 	.word	0x00000010
.L_7:


//--------------------- .nv.compat                --------------------------
	.section	.nv.compat,"",@"SHT_CUDA_COMPAT_INFO"
	.align	4
        /*0000*/ 	.byte	0x02, 0x09, 0x00, 0x00, 0x02, 0x02, 0x01, 0x00, 0x02, 0x05, 0x05, 0x00, 0x03, 0x07, 0x01, 0x01
        /*0010*/ 	.byte	0x02, 0x03, 0x00, 0x00, 0x02, 0x06, 0x01, 0x00, 0x04, 0x0b, 0x08, 0x00, 0x09, 0x00, 0x00, 0x00
        /*0020*/ 	.byte	0x00, 0x00, 0x00, 0x00


//--------------------- .nv.info._Z11printKernelv --------------------------
	.section	.nv.info._Z11printKernelv,"",@"SHT_CUDA_INFO"
	.sectionflags	@""
	.align	4


	//----- nvinfo : EIATTR_CUDA_API_VERSION
	.align		4
        /*0000*/ 	.byte	0x04, 0x37
        /*0002*/ 	.short	(.L_9 - .L_8)
.L_8:
        /*0004*/ 	.word	0x00000082


	//----- nvinfo : EIATTR_SPARSE_MMA_MASK
	.align		4
.L_9:
        /*0008*/ 	.byte	0x03, 0x50
        /*000a*/ 	.short	0x0000


	//----- nvinfo : EIATTR_MAXREG_COUNT
	.align		4
        /*000c*/ 	.byte	0x03, 0x1b
        /*000e*/ 	.short	0x00ff


	//----- nvinfo : EIATTR_EXTERNS
	.align		4
        /*0010*/ 	.byte	0x04, 0x0f
        /*0012*/ 	.short	(.L_11 - .L_10)


	//   ....[0]....
	.align		4
.L_10:
        /*0014*/ 	.word	index@(vprintf)


	//----- nvinfo : EIATTR_MERCURY_ISA_VERSION
	.align		4
.L_11:
        /*0018*/ 	.byte	0x03, 0x5f
        /*001a*/ 	.short	0x0101


	//----- nvinfo : EIATTR_VRC_CTA_INIT_COUNT
	.align		4
        /*001c*/ 	.byte	0x02, 0x4a
	.zero		1
	.zero		1


	//----- nvinfo : EIATTR_SYSCALL_OFFSETS
	.align		4
        /*0020*/ 	.byte	0x04, 0x46
        /*0022*/ 	.short	(.L_13 - .L_12)


	//   ....[0]....
.L_12:
        /*0024*/ 	.word	0x000000d0


	//   ....[1]....
        /*0028*/ 	.word	0x000001a0


	//----- nvinfo : EIATTR_EXIT_INSTR_OFFSETS
	.align		4
.L_13:
        /*002c*/ 	.byte	0x04, 0x1c
        /*002e*/ 	.short	(.L_15 - .L_14)


	//   ....[0]....
.L_14:
        /*0030*/ 	.word	0x000001b0


	//----- nvinfo : EIATTR_SW_WAR
	.align		4
.L_15:
        /*0034*/ 	.byte	0x04, 0x36
        /*0036*/ 	.short	(.L_17 - .L_16)
.L_16:
        /*0038*/ 	.word	0x00000008
.L_17:


//--------------------- .nv.callgraph             --------------------------
	.section	.nv.callgraph,"",@"SHT_CUDA_CALLGRAPH"
	.align	4
	.sectionentsize	8
	.align		4
        /*0000*/ 	.word	0x00000000
	.align		4
        /*0004*/ 	.word	0xffffffff
	.align		4
        /*0008*/ 	.word	index@(_Z11printKernelv)
	.align		4
        /*000c*/ 	.word	index@(vprintf)
	.align		4
        /*0010*/ 	.word	0x00000000
	.align		4
        /*0014*/ 	.word	0xfffffffe
	.align		4
        /*0018*/ 	.word	0x00000000
	.align		4
        /*001c*/ 	.word	0xfffffffd
	.align		4
        /*0020*/ 	.word	0x00000000
	.align		4
        /*0024*/ 	.word	0xfffffffc


//--------------------- .nv.constant4             --------------------------
	.section	.nv.constant4,"a",@progbits
	.align	8
	.align		8
.nv.constant4:
        /*0000*/ 	.dword	vprintf
	.align		8
        /*0008*/ 	.dword	$str
	.align		8
        /*0010*/ 	.dword	$str$1


//--------------------- .text._Z11printKernelv    --------------------------
	.section	.text._Z11printKernelv,"ax",@progbits
	.align	128
        .global         _Z11printKernelv
        .type           _Z11printKernelv,@function
        .size           _Z11printKernelv,(.L_x_3 - _Z11printKernelv)
        .other          _Z11printKernelv,@"STO_CUDA_ENTRY STV_DEFAULT"
_Z11printKernelv:
.text._Z11printKernelv:
[----:B------:R-:W0:Y:S01]  /*0000*/  LDC R1, c[0x0][0x37c] ;  /* 0x0000df00ff017b82 */ /* 0x000e220000000800 */
[----:B------:R-:W-:Y:S01]  /*0010*/  MOV R2, 0x0 ;  /* 0x0000000000027802 */ /* 0x000fe20000000f00 */
[----:B------:R-:W1:Y:S01]  /*0020*/  LDCU UR4, c[0x0][0x2f8] ;  /* 0x00005f00ff0477ac */ /* 0x000e620008000800 */
[----:B0-----:R-:W-:Y:S01]  /*0030*/  VIADD R1, R1, 0xfffffff0 ;  /* 0xfffffff001017836 */ /* 0x001fe20000000000 */
[----:B------:R-:W-:-:S04]  /*0040*/  CS2R R6, SRZ ;  /* 0x0000000000067805 */ /* 0x000fc8000001ff00 */
[----:B------:R0:W2:Y:S01]  /*0050*/  LDC.64 R8, c[0x4][R2] ;  /* 0x0100000002087b82 */ /* 0x0000a20000000a00 */
[----:B------:R-:W3:Y:S01]  /*0060*/  LDCU.64 UR6, c[0x4][0x8] ;  /* 0x01000100ff0677ac */ /* 0x000ee20008000a00 */
[----:B------:R-:W4:Y:S01]  /*0070*/  LDCU UR5, c[0x0][0x2fc] ;  /* 0x00005f80ff0577ac */ /* 0x000f220008000800 */
[----:B-1----:R-:W-:Y:S01]  /*0080*/  IADD3 R16, P0, PT, R1, UR4, RZ ;  /* 0x0000000401107c10 */ /* 0x002fe2000ff1e0ff */
[----:B---3--:R-:W-:Y:S01]  /*0090*/  IMAD.U32 R4, RZ, RZ, UR6 ;  /* 0x00000006ff047e24 */ /* 0x008fe2000f8e00ff */
[----:B------:R-:W-:-:S03]  /*00a0*/  MOV R5, UR7 ;  /* 0x0000000700057c02 */ /* 0x000fc60008000f00 */
[----:B0---4-:R-:W-:-:S08]  /*00b0*/  IMAD.X R17, RZ, RZ, UR5, P0 ;  /* 0x00000005ff117e24 */ /* 0x011fd000080e06ff */
[----:B------:R-:W-:-:S07]  /*00c0*/  LEPC R20, `(.L_x_0) ;  /* 0x000000001014794e */ /* 0x000fce0000000000 */
[----:B--2---:R-:W-:Y:S05]  /*00d0*/  CALL.ABS.NOINC R8 ;  /* 0x0000000008007343 */ /* 0x004fea0003c00000 */
.L_x_0:
[----:B------:R-:W0:Y:S01]  /*00e0*/  S2R R8, SR_CTAID.X ;  /* 0x0000000000087919 */ /* 0x000e220000002500 */
[----:B------:R-:W1:Y:S01]  /*00f0*/  LDC.64 R2, c[0x4][R2] ;  /* 0x0100000002027b82 */ /* 0x000e620000000a00 */
[----:B------:R-:W2:Y:S01]  /*0100*/  LDCU.64 UR4, c[0x4][0x10] ;  /* 0x01000200ff0477ac */ /* 0x000ea20008000a00 */
[----:B------:R-:W-:Y:S01]  /*0110*/  IMAD.MOV.U32 R6, RZ, RZ, R16 ;  /* 0x000000ffff067224 */ /* 0x000fe200078e0010 */
[----:B------:R-:W0:Y:S01]  /*0120*/  S2R R9, SR_CTAID.Y ;  /* 0x0000000000097919 */ /* 0x000e220000002600 */
[----:B------:R-:W-:Y:S01]  /*0130*/  MOV R7, R17 ;  /* 0x0000001100077202 */ /* 0x000fe20000000f00 */
[----:B------:R-:W0:Y:S01]  /*0140*/  S2R R10, SR_TID.X ;  /* 0x00000000000a7919 */ /* 0x000e220000002100 */
[----:B------:R-:W0:Y:S01]  /*0150*/  S2R R11, SR_TID.Y ;  /* 0x00000000000b7919 */ /* 0x000e220000002200 */
[----:B--2---:R-:W-:Y:S01]  /*0160*/  IMAD.U32 R4, RZ, RZ, UR4 ;  /* 0x00000004ff047e24 */ /* 0x004fe2000f8e00ff */
[----:B------:R-:W-:Y:S01]  /*0170*/  MOV R5, UR5 ;  /* 0x0000000500057c02 */ /* 0x000fe20008000f00 */
[----:B0-----:R0:W-:Y:S06]  /*0180*/  STL.128 [R1], R8 ;  /* 0x0000000801007387 */ /* 0x0011ec0000100c00 */
[----:B------:R-:W-:-:S07]  /*0190*/  LEPC R20, `(.L_x_1) ;  /* 0x000000001014794e */ /* 0x000fce0000000000 */
[----:B01----:R-:W-:Y:S05]  /*01a0*/  CALL.ABS.NOINC R2 ;  /* 0x0000000002007343 */ /* 0x003fea0003c00000 */
.L_x_1:
[----:B------:R-:W-:Y:S05]  /*01b0*/  EXIT ;  /* 0x000000000000794d */ /* 0x000fea0003800000 */
.L_x_2:
[----:B------:R-:W-:-:S00]  /*01c0*/  BRA `(.L_x_2) ;  /* 0xfffffffc00fc7947 */ /* 0x000fc0000383ffff */
[----:B------:R-:W-:-:S00]  /*01d0*/  NOP ;  /* 0x0000000000007918 */ /* 0x000fc00000000000 */
        /* <DEDUP_REMOVED lines=10> */
.L_x_3:


//--------------------- .nv.global.init           --------------------------
	.section	.nv.global.init,"aw",@progbits
.nv.global.init:
	.type		$str,@object
	.size		$str,($str$1 - $str)
$str:
        /*0000*/ 	.byte	0x48, 0x6f, 0x6c, 0x61, 0x20, 0x43, 0x55, 0x44, 0x41, 0x0a, 0x00
	.type		$str$1,@object
	.size		$str$1,(.L_1 - $str$1)
$str$1:
        /*000b*/ 	.byte	0x49, 0x44, 0x20, 0x42, 0x6c, 0x6f, 0x71, 0x75, 0x65, 0x20, 0x58, 0x3a, 0x20, 0x25, 0x64, 0x2c
        /*001b*/ 	.byte	0x20, 0x49, 0x44, 0x20, 0x42, 0x6c, 0x6f, 0x71, 0x75, 0x65, 0x20, 0x59, 0x3a, 0x20, 0x25, 0x64
        /*002b*/ 	.byte	0x2c, 0x20, 0x49, 0x44, 0x20, 0x48, 0x69, 0x6c, 0x6f, 0x20, 0x58, 0x3a, 0x20, 0x25, 0x64, 0x2c
        /*003b*/ 	.byte	0x20, 0x49, 0x44, 0x20, 0x48, 0x69, 0x6c, 0x6f, 0x20, 0x59, 0x3a, 0x20, 0x25, 0x64, 0x0a, 0x00
.L_1:


//--------------------- .nv.shared.reserved.0     --------------------------
	.section	.nv.shared.reserved.0,"aw",@nobits
	.weak		__nv_reservedSMEM_offset_0_alias
	.size		__nv_reservedSMEM_offset_0_alias, 0, 64
	.other		__nv_reservedSMEM_offset_0_alias,@"STO_CUDA_RESERVED_SHARED STV_DEFAULT"
__nv_reservedSMEM_offset_0_alias:
	.zero		0
	.zero		64


//--------------------- .nv.constant0._Z11printKernelv --------------------------
	.section	.nv.constant0._Z11printKernelv,"a",@progbits
	.sectionflags	@""
	.align	4
.nv.constant0._Z11printKernelv:
	.zero		896


//--------------------- SYMBOLS --------------------------

	.type		.nv.reservedSmem.offset0,@object
	.size		.nv.reservedSmem.offset0,0x4
	.type		vprintf,@function
